//
// Generated by NVIDIA NVVM Compiler
//
// Compiler Build ID: CL-36424714
// Cuda compilation tools, release 13.0, V13.0.88
// Based on NVVM 20.0.0
//

.version 9.0
.target sm_100
.address_size 64

	// .globl	_Z4initPfif

.visible .entry _Z4initPfif(
	.param .u64 .ptr .align 1 _Z4initPfif_param_0,
	.param .u32 _Z4initPfif_param_1,
	.param .f32 _Z4initPfif_param_2
)
{
	.reg .pred 	%p<7>;
	.reg .b32 	%r<31>;
	.reg .b32 	%f<2>;
	.reg .b64 	%rd<11>;

	ld.param.u64 	%rd2, [_Z4initPfif_param_0];
	ld.param.u32 	%r12, [_Z4initPfif_param_1];
	ld.param.f32 	%f1, [_Z4initPfif_param_2];
	cvta.to.global.u64 	%rd1, %rd2;
	mov.u32 	%r13, %tid.x;
	mov.u32 	%r14, %ctaid.x;
	mov.u32 	%r15, %ntid.x;
	mad.lo.s32 	%r29, %r14, %r15, %r13;
	mov.u32 	%r16, %nctaid.x;
	mul.lo.s32 	%r2, %r15, %r16;
	setp.ge.s32 	%p1, %r29, %r12;
	@%p1 bra 	$L__BB0_7;
	add.s32 	%r17, %r29, %r2;
	max.s32 	%r18, %r12, %r17;
	setp.lt.s32 	%p2, %r17, %r12;
	selp.u32 	%r19, 1, 0, %p2;
	add.s32 	%r20, %r17, %r19;
	sub.s32 	%r21, %r18, %r20;
	div.u32 	%r22, %r21, %r2;
	add.s32 	%r3, %r22, %r19;
	and.b32  	%r23, %r3, 3;
	setp.eq.s32 	%p3, %r23, 3;
	@%p3 bra 	$L__BB0_4;
	add.s32 	%r24, %r3, 1;
	and.b32  	%r25, %r24, 3;
	neg.s32 	%r27, %r25;
$L__BB0_3:
	.pragma "nounroll";
	mul.wide.s32 	%rd3, %r29, 4;
	add.s64 	%rd4, %rd1, %rd3;
	st.global.f32 	[%rd4], %f1;
	add.s32 	%r29, %r29, %r2;
	add.s32 	%r27, %r27, 1;
	setp.ne.s32 	%p4, %r27, 0;
	@%p4 bra 	$L__BB0_3;
$L__BB0_4:
	setp.lt.u32 	%p5, %r3, 3;
	@%p5 bra 	$L__BB0_7;
	mul.wide.s32 	%rd7, %r2, 4;
	shl.b32 	%r26, %r2, 2;
$L__BB0_6:
	mul.wide.s32 	%rd5, %r29, 4;
	add.s64 	%rd6, %rd1, %rd5;
	st.global.f32 	[%rd6], %f1;
	add.s64 	%rd8, %rd6, %rd7;
	st.global.f32 	[%rd8], %f1;
	add.s64 	%rd9, %rd8, %rd7;
	st.global.f32 	[%rd9], %f1;
	add.s64 	%rd10, %rd9, %rd7;
	st.global.f32 	[%rd10], %f1;
	add.s32 	%r29, %r26, %r29;
	setp.lt.s32 	%p6, %r29, %r12;
	@%p6 bra 	$L__BB0_6;
$L__BB0_7:
	ret;

}
	// .globl	_Z6kernelPfS_S_iii
.visible .entry _Z6kernelPfS_S_iii(
	.param .u64 .ptr .align 1 _Z6kernelPfS_S_iii_param_0,
	.param .u64 .ptr .align 1 _Z6kernelPfS_S_iii_param_1,
	.param .u64 .ptr .align 1 _Z6kernelPfS_S_iii_param_2,
	.param .u32 _Z6kernelPfS_S_iii_param_3,
	.param .u32 _Z6kernelPfS_S_iii_param_4,
	.param .u32 _Z6kernelPfS_S_iii_param_5
)
{
	.reg .pred 	%p<14>;
	.reg .b32 	%r<56>;
	.reg .b32 	%f<55>;
	.reg .b64 	%rd<41>;

	ld.param.u64 	%rd6, [_Z6kernelPfS_S_iii_param_0];
	ld.param.u64 	%rd7, [_Z6kernelPfS_S_iii_param_1];
	ld.param.u32 	%r25, [_Z6kernelPfS_S_iii_param_3];
	ld.param.u32 	%r26, [_Z6kernelPfS_S_iii_param_4];
	ld.param.u32 	%r27, [_Z6kernelPfS_S_iii_param_5];
	cvta.to.global.u64 	%rd1, %rd7;
	cvta.to.global.u64 	%rd2, %rd6;
	mov.u32 	%r1, %ntid.x;
	mov.u32 	%r28, %ctaid.x;
	mov.u32 	%r29, %tid.x;
	mad.lo.s32 	%r2, %r1, %r28, %r29;
	mov.u32 	%r30, %ntid.y;
	mov.u32 	%r31, %ctaid.y;
	mov.u32 	%r32, %tid.y;
	mad.lo.s32 	%r48, %r30, %r31, %r32;
	setp.ge.s32 	%p1, %r48, %r25;
	@%p1 bra 	$L__BB1_5;
	setp.lt.s32 	%p2, %r27, 1;
	@%p2 bra 	$L__BB1_5;
	and.b32  	%r4, %r27, 7;
	and.b32  	%r5, %r27, 2147483640;
	shl.b32 	%r6, %r26, 3;
	add.s64 	%rd3, %rd2, 16;
	mov.u32 	%r33, %nctaid.x;
	mul.lo.s32 	%r7, %r33, %r1;
	mul.wide.s32 	%rd34, %r26, 4;
$L__BB1_3:
	setp.lt.s32 	%p3, %r2, %r26;
	@%p3 bra 	$L__BB1_6;
$L__BB1_4:
	mov.u32 	%r46, %nctaid.y;
	mov.u32 	%r47, %ntid.y;
	mad.lo.s32 	%r48, %r46, %r47, %r48;
	setp.lt.s32 	%p13, %r48, %r25;
	@%p13 bra 	$L__BB1_3;
$L__BB1_5:
	ret;
$L__BB1_6:
	mul.lo.s32 	%r10, %r48, %r27;
	mov.u32 	%r49, %r2;
$L__BB1_7:
	ld.param.u64 	%rd40, [_Z6kernelPfS_S_iii_param_2];
	setp.lt.u32 	%p4, %r27, 8;
	mad.lo.s32 	%r35, %r48, %r26, %r49;
	cvta.to.global.u64 	%rd8, %rd40;
	mul.wide.s32 	%rd9, %r35, 4;
	add.s64 	%rd4, %rd8, %rd9;
	ld.global.f32 	%f52, [%rd4];
	mov.b32 	%r54, 0;
	@%p4 bra 	$L__BB1_10;
	and.b32  	%r36, %r27, 2147483640;
	neg.s32 	%r52, %r36;
	mov.u32 	%r50, %r10;
	mov.u32 	%r51, %r49;
$L__BB1_9:
	.pragma "nounroll";
	mul.wide.s32 	%rd10, %r50, 4;
	add.s64 	%rd11, %rd3, %rd10;
	ld.global.f32 	%f9, [%rd11+-16];
	mul.wide.s32 	%rd12, %r51, 4;
	add.s64 	%rd13, %rd1, %rd12;
	ld.global.f32 	%f10, [%rd13];
	fma.rn.f32 	%f11, %f9, %f10, %f52;
	st.global.f32 	[%rd4], %f11;
	ld.global.f32 	%f12, [%rd11+-12];
	mul.wide.s32 	%rd14, %r26, 4;
	add.s64 	%rd15, %rd13, %rd14;
	ld.global.f32 	%f13, [%rd15];
	fma.rn.f32 	%f14, %f12, %f13, %f11;
	st.global.f32 	[%rd4], %f14;
	ld.global.f32 	%f15, [%rd11+-8];
	add.s64 	%rd16, %rd15, %rd14;
	ld.global.f32 	%f16, [%rd16];
	fma.rn.f32 	%f17, %f15, %f16, %f14;
	st.global.f32 	[%rd4], %f17;
	ld.global.f32 	%f18, [%rd11+-4];
	add.s64 	%rd17, %rd16, %rd14;
	ld.global.f32 	%f19, [%rd17];
	fma.rn.f32 	%f20, %f18, %f19, %f17;
	st.global.f32 	[%rd4], %f20;
	ld.global.f32 	%f21, [%rd11];
	add.s64 	%rd18, %rd17, %rd14;
	ld.global.f32 	%f22, [%rd18];
	fma.rn.f32 	%f23, %f21, %f22, %f20;
	st.global.f32 	[%rd4], %f23;
	ld.global.f32 	%f24, [%rd11+4];
	add.s64 	%rd19, %rd18, %rd14;
	ld.global.f32 	%f25, [%rd19];
	fma.rn.f32 	%f26, %f24, %f25, %f23;
	st.global.f32 	[%rd4], %f26;
	ld.global.f32 	%f27, [%rd11+8];
	add.s64 	%rd20, %rd19, %rd14;
	ld.global.f32 	%f28, [%rd20];
	fma.rn.f32 	%f29, %f27, %f28, %f26;
	st.global.f32 	[%rd4], %f29;
	ld.global.f32 	%f30, [%rd11+12];
	add.s64 	%rd21, %rd20, %rd14;
	ld.global.f32 	%f31, [%rd21];
	fma.rn.f32 	%f52, %f30, %f31, %f29;
	st.global.f32 	[%rd4], %f52;
	add.s32 	%r52, %r52, 8;
	add.s32 	%r51, %r51, %r6;
	add.s32 	%r50, %r50, 8;
	setp.ne.s32 	%p5, %r52, 0;
	mov.u32 	%r54, %r5;
	@%p5 bra 	$L__BB1_9;
$L__BB1_10:
	setp.eq.s32 	%p6, %r4, 0;
	@%p6 bra 	$L__BB1_18;
	add.s32 	%r37, %r4, -1;
	setp.lt.u32 	%p7, %r37, 3;
	@%p7 bra 	$L__BB1_13;
	add.s32 	%r38, %r54, %r10;
	mul.wide.s32 	%rd22, %r38, 4;
	add.s64 	%rd23, %rd2, %rd22;
	ld.global.f32 	%f32, [%rd23];
	mad.lo.s32 	%r39, %r54, %r26, %r49;
	mul.wide.s32 	%rd24, %r39, 4;
	add.s64 	%rd25, %rd1, %rd24;
	ld.global.f32 	%f33, [%rd25];
	fma.rn.f32 	%f34, %f32, %f33, %f52;
	st.global.f32 	[%rd4], %f34;
	ld.global.f32 	%f35, [%rd23+4];
	add.s64 	%rd27, %rd25, %rd34;
	ld.global.f32 	%f36, [%rd27];
	fma.rn.f32 	%f37, %f35, %f36, %f34;
	st.global.f32 	[%rd4], %f37;
	ld.global.f32 	%f38, [%rd23+8];
	add.s64 	%rd28, %rd27, %rd34;
	ld.global.f32 	%f39, [%rd28];
	fma.rn.f32 	%f40, %f38, %f39, %f37;
	st.global.f32 	[%rd4], %f40;
	ld.global.f32 	%f41, [%rd23+12];
	add.s64 	%rd29, %rd28, %rd34;
	ld.global.f32 	%f42, [%rd29];
	fma.rn.f32 	%f52, %f41, %f42, %f40;
	st.global.f32 	[%rd4], %f52;
	add.s32 	%r54, %r54, 4;
$L__BB1_13:
	and.b32  	%r40, %r27, 3;
	setp.eq.s32 	%p8, %r40, 0;
	@%p8 bra 	$L__BB1_18;
	setp.eq.s32 	%p9, %r40, 1;
	@%p9 bra 	$L__BB1_16;
	add.s32 	%r41, %r54, %r10;
	mul.wide.s32 	%rd30, %r41, 4;
	add.s64 	%rd31, %rd2, %rd30;
	ld.global.f32 	%f43, [%rd31];
	mad.lo.s32 	%r42, %r54, %r26, %r49;
	mul.wide.s32 	%rd32, %r42, 4;
	add.s64 	%rd33, %rd1, %rd32;
	ld.global.f32 	%f44, [%rd33];
	fma.rn.f32 	%f45, %f43, %f44, %f52;
	st.global.f32 	[%rd4], %f45;
	ld.global.f32 	%f46, [%rd31+4];
	add.s64 	%rd35, %rd33, %rd34;
	ld.global.f32 	%f47, [%rd35];
	fma.rn.f32 	%f52, %f46, %f47, %f45;
	st.global.f32 	[%rd4], %f52;
	add.s32 	%r54, %r54, 2;
$L__BB1_16:
	and.b32  	%r43, %r27, 1;
	setp.eq.b32 	%p10, %r43, 1;
	not.pred 	%p11, %p10;
	@%p11 bra 	$L__BB1_18;
	add.s32 	%r44, %r54, %r10;
	mul.wide.s32 	%rd36, %r44, 4;
	add.s64 	%rd37, %rd2, %rd36;
	ld.global.f32 	%f48, [%rd37];
	mad.lo.s32 	%r45, %r54, %r26, %r49;
	mul.wide.s32 	%rd38, %r45, 4;
	add.s64 	%rd39, %rd1, %rd38;
	ld.global.f32 	%f49, [%rd39];
	fma.rn.f32 	%f50, %f48, %f49, %f52;
	st.global.f32 	[%rd4], %f50;
$L__BB1_18:
	add.s32 	%r49, %r49, %r7;
	setp.lt.s32 	%p12, %r49, %r26;
	@%p12 bra 	$L__BB1_7;
	bra.uni 	$L__BB1_4;

}


// ===== COMPILED SASS (sm_100) =====

	.target	sm_100

	.elftype	@"ET_EXEC"


//--------------------- .note.nv.tkinfo           --------------------------
	.section	.note.nv.tkinfo,"",@"SHT_NOTE"
	.sectionflags	@"SHF_NOTE_NV_TKINFO"
	.tkinfo
        /*0018*/ 	.word	0x00000002
        /*0030*/ 	.string	""
        /*0030*/ 	.string	"ptxas"
        /*0030*/ 	.string	"Cuda compilation tools, release 13.0, V13.0.88"
        /*0030*/ 	.string	"Build cuda_13.0.r13.0/compiler.36424714_0"
        /*0030*/ 	.string	"-arch sm_100 -m 64 "



//--------------------- .note.nv.cuinfo           --------------------------
	.section	.note.nv.cuinfo,"",@"SHT_NOTE"
	.sectionflags	@"SHF_NOTE_NV_CUINFO"
        /*0018*/ 	.short	0x0002
        /*001a*/ 	.short	0x0064
        /*001c*/ 	.short	0x0082
	.zero		2


//--------------------- .nv.info                  --------------------------
	.section	.nv.info,"",@"SHT_CUDA_INFO"
	.align	4


	//----- nvinfo : EIATTR_REGCOUNT
	.align		4
        /*0000*/ 	.byte	0x04, 0x2f
        /*0002*/ 	.short	(.L_1 - .L_0)
	.align		4
.L_0:
        /*0004*/ 	.word	index@(_Z4initPfif)
        /*0008*/ 	.word	0x00000012


	//----- nvinfo : EIATTR_FRAME_SIZE
	.align		4
.L_1:
        /*000c*/ 	.byte	0x04, 0x11
        /*000e*/ 	.short	(.L_3 - .L_2)
	.align		4
.L_2:
        /*0010*/ 	.word	index@(_Z4initPfif)
        /*0014*/ 	.word	0x00000000


	//----- nvinfo : EIATTR_REGCOUNT
	.align		4
.L_3:
        /*0018*/ 	.byte	0x04, 0x2f
        /*001a*/ 	.short	(.L_5 - .L_4)
	.align		4
.L_4:
        /*001c*/ 	.word	index@(_Z6kernelPfS_S_iii)
        /*0020*/ 	.word	0x00000020


	//----- nvinfo : EIATTR_FRAME_SIZE
	.align		4
.L_5:
        /*0024*/ 	.byte	0x04, 0x11
        /*0026*/ 	.short	(.L_7 - .L_6)
	.align		4
.L_6:
        /*0028*/ 	.word	index@(_Z6kernelPfS_S_iii)
        /*002c*/ 	.word	0x00000000


	//----- nvinfo : EIATTR_MIN_STACK_SIZE
	.align		4
.L_7:
        /*0030*/ 	.byte	0x04, 0x12
        /*0032*/ 	.short	(.L_9 - .L_8)
	.align		4
.L_8:
        /*0034*/ 	.word	index@(_Z6kernelPfS_S_iii)
        /*0038*/ 	.word	0x00000000


	//----- nvinfo : EIATTR_MIN_STACK_SIZE
	.align		4
.L_9:
        /*003c*/ 	.byte	0x04, 0x12
        /*003e*/ 	.short	(.L_11 - .L_10)
	.align		4
.L_10:
        /*0040*/ 	.word	index@(_Z4initPfif)
        /*0044*/ 	.word	0x00000000
.L_11:


//--------------------- .nv.compat                --------------------------
	.section	.nv.compat,"",@"SHT_CUDA_COMPAT_INFO"
	.align	4
        /*0000*/ 	.byte	0x02, 0x09, 0x00, 0x00, 0x02, 0x02, 0x01, 0x00, 0x02, 0x05, 0x05, 0x00, 0x03, 0x07, 0x01, 0x01
        /*0010*/ 	.byte	0x02, 0x03, 0x00, 0x00, 0x02, 0x06, 0x01, 0x00, 0x04, 0x0b, 0x08, 0x00, 0x09, 0x00, 0x00, 0x00
        /*0020*/ 	.byte	0x00, 0x00, 0x00, 0x00


//--------------------- .nv.info._Z6kernelPfS_S_iii --------------------------
	.section	.nv.info._Z6kernelPfS_S_iii,"",@"SHT_CUDA_INFO"
	.sectionflags	@""
	.align	4


	//----- nvinfo : EIATTR_CUDA_API_VERSION
	.align		4
        /*0000*/ 	.byte	0x04, 0x37
        /*0002*/ 	.short	(.L_13 - .L_12)
.L_12:
        /*0004*/ 	.word	0x00000082


	//----- nvinfo : EIATTR_KPARAM_INFO
	.align		4
.L_13:
        /*0008*/ 	.byte	0x04, 0x17
        /*000a*/ 	.short	(.L_15 - .L_14)
.L_14:
        /*000c*/ 	.word	0x00000000
        /*0010*/ 	.short	0x0005
        /*0012*/ 	.short	0x0020
        /*0014*/ 	.byte	0x00, 0xf0, 0x11, 0x00


	//----- nvinfo : EIATTR_KPARAM_INFO
	.align		4
.L_15:
        /*0018*/ 	.byte	0x04, 0x17
        /*001a*/ 	.short	(.L_17 - .L_16)
.L_16:
        /*001c*/ 	.word	0x00000000
        /*0020*/ 	.short	0x0004
        /*0022*/ 	.short	0x001c
        /*0024*/ 	.byte	0x00, 0xf0, 0x11, 0x00


	//----- nvinfo : EIATTR_KPARAM_INFO
	.align		4
.L_17:
        /*0028*/ 	.byte	0x04, 0x17
        /*002a*/ 	.short	(.L_19 - .L_18)
.L_18:
        /*002c*/ 	.word	0x00000000
        /*0030*/ 	.short	0x0003
        /*0032*/ 	.short	0x0018
        /*0034*/ 	.byte	0x00, 0xf0, 0x11, 0x00


	//----- nvinfo : EIATTR_KPARAM_INFO
	.align		4
.L_19:
        /*0038*/ 	.byte	0x04, 0x17
        /*003a*/ 	.short	(.L_21 - .L_20)
.L_20:
        /*003c*/ 	.word	0x00000000
        /*0040*/ 	.short	0x0002
        /*0042*/ 	.short	0x0010
        /*0044*/ 	.byte	0x00, 0xf5, 0x21, 0x00


	//----- nvinfo : EIATTR_KPARAM_INFO
	.align		4
.L_21:
        /*0048*/ 	.byte	0x04, 0x17
        /*004a*/ 	.short	(.L_23 - .L_22)
.L_22:
        /*004c*/ 	.word	0x00000000
        /*0050*/ 	.short	0x0001
        /*0052*/ 	.short	0x0008
        /*0054*/ 	.byte	0x00, 0xf5, 0x21, 0x00


	//----- nvinfo : EIATTR_KPARAM_INFO
	.align		4
.L_23:
        /*0058*/ 	.byte	0x04, 0x17
        /*005a*/ 	.short	(.L_25 - .L_24)
.L_24:
        /*005c*/ 	.word	0x00000000
        /*0060*/ 	.short	0x0000
        /*0062*/ 	.short	0x0000
        /*0064*/ 	.byte	0x00, 0xf5, 0x21, 0x00


	//----- nvinfo : EIATTR_SPARSE_MMA_MASK
	.align		4
.L_25:
        /*0068*/ 	.byte	0x03, 0x50
        /*006a*/ 	.short	0x0000


	//----- nvinfo : EIATTR_MAXREG_COUNT
	.align		4
        /*006c*/ 	.byte	0x03, 0x1b
        /*006e*/ 	.short	0x00ff


	//----- nvinfo : EIATTR_MERCURY_ISA_VERSION
	.align		4
        /*0070*/ 	.byte	0x03, 0x5f
        /*0072*/ 	.short	0x0101


	//----- nvinfo : EIATTR_VRC_CTA_INIT_COUNT
	.align		4
        /*0074*/ 	.byte	0x02, 0x4a
	.zero		1
	.zero		1


	//----- nvinfo : EIATTR_EXIT_INSTR_OFFSETS
	.align		4
        /*0078*/ 	.byte	0x04, 0x1c
        /*007a*/ 	.short	(.L_27 - .L_26)


	//   ....[0]....
.L_26:
        /*007c*/ 	.word	0x000000b0


	//   ....[1]....
        /*0080*/ 	.word	0x000000e0


	//   ....[2]....
        /*0084*/ 	.word	0x00000a30


	//----- nvinfo : EIATTR_CRS_STACK_SIZE
	.align		4
.L_27:
        /*0088*/ 	.byte	0x04, 0x1e
        /*008a*/ 	.short	(.L_29 - .L_28)
.L_28:
        /*008c*/ 	.word	0x00000000


	//----- nvinfo : EIATTR_CBANK_PARAM_SIZE
	.align		4
.L_29:
        /*0090*/ 	.byte	0x03, 0x19
        /*0092*/ 	.short	0x0024


	//----- nvinfo : EIATTR_PARAM_CBANK
	.align		4
        /*0094*/ 	.byte	0x04, 0x0a
        /*0096*/ 	.short	(.L_31 - .L_30)
	.align		4
.L_30:
        /*0098*/ 	.word	index@(.nv.constant0._Z6kernelPfS_S_iii)
        /*009c*/ 	.short	0x0380
        /*009e*/ 	.short	0x0024


	//----- nvinfo : EIATTR_SW_WAR
	.align		4
.L_31:
        /*00a0*/ 	.byte	0x04, 0x36
        /*00a2*/ 	.short	(.L_33 - .L_32)
.L_32:
        /*00a4*/ 	.word	0x00000008
.L_33:


//--------------------- .nv.info._Z4initPfif      --------------------------
	.section	.nv.info._Z4initPfif,"",@"SHT_CUDA_INFO"
	.sectionflags	@""
	.align	4


	//----- nvinfo : EIATTR_CUDA_API_VERSION
	.align		4
        /*0000*/ 	.byte	0x04, 0x37
        /*0002*/ 	.short	(.L_35 - .L_34)
.L_34:
        /*0004*/ 	.word	0x00000082


	//----- nvinfo : EIATTR_KPARAM_INFO
	.align		4
.L_35:
        /*0008*/ 	.byte	0x04, 0x17
        /*000a*/ 	.short	(.L_37 - .L_36)
.L_36:
        /*000c*/ 	.word	0x00000000
        /*0010*/ 	.short	0x0002
        /*0012*/ 	.short	0x000c
        /*0014*/ 	.byte	0x00, 0xf0, 0x11, 0x00


	//----- nvinfo : EIATTR_KPARAM_INFO
	.align		4
.L_37:
        /*0018*/ 	.byte	0x04, 0x17
        /*001a*/ 	.short	(.L_39 - .L_38)
.L_38:
        /*001c*/ 	.word	0x00000000
        /*0020*/ 	.short	0x0001
        /*0022*/ 	.short	0x0008
        /*0024*/ 	.byte	0x00, 0xf0, 0x11, 0x00


	//----- nvinfo : EIATTR_KPARAM_INFO
	.align		4
.L_39:
        /*0028*/ 	.byte	0x04, 0x17
        /*002a*/ 	.short	(.L_41 - .L_40)
.L_40:
        /*002c*/ 	.word	0x00000000
        /*0030*/ 	.short	0x0000
        /*0032*/ 	.short	0x0000
        /*0034*/ 	.byte	0x00, 0xf5, 0x21, 0x00


	//----- nvinfo : EIATTR_SPARSE_MMA_MASK
	.align		4
.L_41:
        /*0038*/ 	.byte	0x03, 0x50
        /*003a*/ 	.short	0x0000


	//----- nvinfo : EIATTR_MAXREG_COUNT
	.align		4
        /*003c*/ 	.byte	0x03, 0x1b
        /*003e*/ 	.short	0x00ff


	//----- nvinfo : EIATTR_MERCURY_ISA_VERSION
	.align		4
        /*0040*/ 	.byte	0x03, 0x5f
        /*0042*/ 	.short	0x0101


	//----- nvinfo : EIATTR_VRC_CTA_INIT_COUNT
	.align		4
        /*0044*/ 	.byte	0x02, 0x4a
	.zero		1
	.zero		1


	//----- nvinfo : EIATTR_EXIT_INSTR_OFFSETS
	.align		4
        /*0048*/ 	.byte	0x04, 0x1c
        /*004a*/ 	.short	(.L_43 - .L_42)


	//   ....[0]....
.L_42:
        /*004c*/ 	.word	0x00000090


	//   ....[1]....
        /*0050*/ 	.word	0x00000340


	//   ....[2]....
        /*0054*/ 	.word	0x00000420


	//----- nvinfo : EIATTR_CRS_STACK_SIZE
	.align		4
.L_43:
        /*0058*/ 	.byte	0x04, 0x1e
        /*005a*/ 	.short	(.L_45 - .L_44)
.L_44:
        /*005c*/ 	.word	0x00000000


	//----- nvinfo : EIATTR_CBANK_PARAM_SIZE
	.align		4
.L_45:
        /*0060*/ 	.byte	0x03, 0x19
        /*0062*/ 	.short	0x0010


	//----- nvinfo : EIATTR_PARAM_CBANK
	.align		4
        /*0064*/ 	.byte	0x04, 0x0a
        /*0066*/ 	.short	(.L_47 - .L_46)
	.align		4
.L_46:
        /*0068*/ 	.word	index@(.nv.constant0._Z4initPfif)
        /*006c*/ 	.short	0x0380
        /*006e*/ 	.short	0x0010


	//----- nvinfo : EIATTR_SW_WAR
	.align		4
.L_47:
        /*0070*/ 	.byte	0x04, 0x36
        /*0072*/ 	.short	(.L_49 - .L_48)
.L_48:
        /*0074*/ 	.word	0x00000008
.L_49:


//--------------------- .nv.callgraph             --------------------------
	.section	.nv.callgraph,"",@"SHT_CUDA_CALLGRAPH"
	.align	4
	.sectionentsize	8
	.align		4
        /*0000*/ 	.word	0x00000000
	.align		4
        /*0004*/ 	.word	0xffffffff
	.align		4
        /*0008*/ 	.word	0x00000000
	.align		4
        /*000c*/ 	.word	0xfffffffe
	.align		4
        /*0010*/ 	.word	0x00000000
	.align		4
        /*0014*/ 	.word	0xfffffffd
	.align		4
        /*0018*/ 	.word	0x00000000
	.align		4
        /*001c*/ 	.word	0xfffffffc


//--------------------- .text._Z6kernelPfS_S_iii  --------------------------
	.section	.text._Z6kernelPfS_S_iii,"ax",@progbits
	.align	128
        .global         _Z6kernelPfS_S_iii
        .type           _Z6kernelPfS_S_iii,@function
        .size           _Z6kernelPfS_S_iii,(.L_x_14 - _Z6kernelPfS_S_iii)
        .other          _Z6kernelPfS_S_iii,@"STO_CUDA_ENTRY STV_DEFAULT"
_Z6kernelPfS_S_iii:
.text._Z6kernelPfS_S_iii:
[----:B------:R-:W-:Y:S01]  /*0000*/  LDC R1, c[0x0][0x37c] ;  /* 0x0000df00ff017b82 */ /* 0x000fe20000000800 */
[----:B------:R-:W0:Y:S01]  /*0010*/  S2R R8, SR_CTAID.Y ;  /* 0x0000000000087919 */ /* 0x000e220000002600 */
[----:B------:R-:W1:Y:S01]  /*0020*/  LDCU UR8, c[0x0][0x360] ;  /* 0x00006c00ff0877ac */ /* 0x000e620008000800 */
[----:B------:R-:W0:Y:S01]  /*0030*/  S2R R5, SR_TID.Y ;  /* 0x0000000000057919 */ /* 0x000e220000002200 */
[----:B------:R-:W0:Y:S01]  /*0040*/  LDCU UR4, c[0x0][0x364] ;  /* 0x00006c80ff0477ac */ /* 0x000e220008000800 */
[----:B------:R-:W1:Y:S01]  /*0050*/  S2R R0, SR_CTAID.X ;  /* 0x0000000000007919 */ /* 0x000e620000002500 */
[----:B------:R-:W2:Y:S01]  /*0060*/  LDCU UR5, c[0x0][0x398] ;  /* 0x00007300ff0577ac */ /* 0x000ea20008000800 */
[----:B------:R-:W1:Y:S01]  /*0070*/  S2R R3, SR_TID.X ;  /* 0x0000000000037919 */ /* 0x000e620000002100 */
[----:B0-----:R-:W-:-:S05]  /*0080*/  IMAD R8, R8, UR4, R5 ;  /* 0x0000000408087c24 */ /* 0x001fca000f8e0205 */
[----:B--2---:R-:W-:Y:S01]  /*0090*/  ISETP.GE.AND P0, PT, R8, UR5, PT ;  /* 0x0000000508007c0c */ /* 0x004fe2000bf06270 */
[----:B-1----:R-:W-:-:S12]  /*00a0*/  IMAD R0, R0, UR8, R3 ;  /* 0x0000000800007c24 */ /* 0x002fd8000f8e0203 */
[----:B------:R-:W-:Y:S05]  /*00b0*/  @P0 EXIT ;  /* 0x000000000000094d */ /* 0x000fea0003800000 */
[----:B------:R-:W0:Y:S02]  /*00c0*/  LDC R9, c[0x0][0x3a0] ;  /* 0x0000e800ff097b82 */ /* 0x000e240000000800 */
[----:B0-----:R-:W-:-:S13]  /*00d0*/  ISETP.GE.AND P0, PT, R9, 0x1, PT ;  /* 0x000000010900780c */ /* 0x001fda0003f06270 */
[----:B------:R-:W-:Y:S05]  /*00e0*/  @!P0 EXIT ;  /* 0x000000000000894d */ /* 0x000fea0003800000 */
[----:B------:R-:W0:Y:S01]  /*00f0*/  LDCU.64 UR6, c[0x0][0x380] ;  /* 0x00007000ff0677ac */ /* 0x000e220008000a00 */
[----:B------:R-:W-:Y:S01]  /*0100*/  LOP3.LUT R9, R9, 0x7, RZ, 0xc0, !PT ;  /* 0x0000000709097812 */ /* 0x000fe200078ec0ff */
[----:B------:R-:W1:Y:S01]  /*0110*/  LDCU UR4, c[0x0][0x370] ;  /* 0x00006e00ff0477ac */ /* 0x000e620008000800 */
[----:B------:R-:W2:Y:S01]  /*0120*/  LDCU.64 UR10, c[0x0][0x358] ;  /* 0x00006b00ff0a77ac */ /* 0x000ea20008000a00 */
[----:B0-----:R-:W-:Y:S02]  /*0130*/  UIADD3 UR5, UP0, UPT, UR6, 0x10, URZ ;  /* 0x0000001006057890 */ /* 0x001fe4000ff1e0ff */
[----:B-1----:R-:W-:Y:S02]  /*0140*/  UIMAD UR4, UR8, UR4, URZ ;  /* 0x00000004080472a4 */ /* 0x002fe4000f8e02ff */
[----:B--2---:R-:W-:-:S12]  /*0150*/  UIADD3.X UR6, UPT, UPT, URZ, UR7, URZ, UP0, !UPT ;  /* 0x00000007ff067290 */ /* 0x004fd800087fe4ff */
.L_x_7:
[----:B------:R-:W0:Y:S01]  /*0160*/  LDCU UR7, c[0x0][0x39c] ;  /* 0x00007380ff0777ac */ /* 0x000e220008000800 */
[----:B------:R-:W-:Y:S01]  /*0170*/  BSSY.RECONVERGENT B0, `(.L_x_0) ;  /* 0x0000085000007945 */ /* 0x000fe20003800200 */
[----:B0-----:R-:W-:-:S13]  /*0180*/  ISETP.GE.AND P0, PT, R0, UR7, PT ;  /* 0x0000000700007c0c */ /* 0x001fda000bf06270 */
[----:B-----5:R-:W-:Y:S05]  /*0190*/  @P0 BRA `(.L_x_1) ;  /* 0x0000000800080947 */ /* 0x020fea0003800000 */
[----:B------:R-:W0:Y:S01]  /*01a0*/  LDCU UR7, c[0x0][0x3a0] ;  /* 0x00007400ff0777ac */ /* 0x000e220008000800 */
[----:B------:R-:W-:Y:S01]  /*01b0*/  MOV R11, R0 ;  /* 0x00000000000b7202 */ /* 0x000fe20000000f00 */
[----:B0-----:R-:W-:-:S07]  /*01c0*/  IMAD R10, R8, UR7, RZ ;  /* 0x00000007080a7c24 */ /* 0x001fce000f8e02ff */
.L_x_6:
[----:B------:R-:W0:Y:S08]  /*01d0*/  LDC R12, c[0x0][0x39c] ;  /* 0x0000e700ff0c7b82 */ /* 0x000e300000000800 */
[----:B-123--:R-:W1:Y:S08]  /*01e0*/  LDC.64 R2, c[0x0][0x390] ;  /* 0x0000e400ff027b82 */ /* 0x00ee700000000a00 */
[----:B------:R-:W2:Y:S01]  /*01f0*/  LDC R13, c[0x0][0x3a0] ;  /* 0x0000e800ff0d7b82 */ /* 0x000ea20000000800 */
[----:B0-----:R-:W-:-:S04]  /*0200*/  IMAD R5, R8, R12, R11 ;  /* 0x0000000c08057224 */ /* 0x001fc800078e020b */
[----:B-1----:R-:W-:-:S05]  /*0210*/  IMAD.WIDE R2, R5, 0x4, R2 ;  /* 0x0000000405027825 */ /* 0x002fca00078e0202 */
[----:B-----5:R0:W5:Y:S01]  /*0220*/  LDG.E R21, desc[UR10][R2.64] ;  /* 0x0000000a02157981 */ /* 0x020162000c1e1900 */
[----:B------:R-:W-:Y:S01]  /*0230*/  HFMA2 R15, -RZ, RZ, 0, 0 ;  /* 0x00000000ff0f7431 */ /* 0x000fe200000001ff */
[----:B--2---:R-:W-:-:S13]  /*0240*/  ISETP.GE.U32.AND P0, PT, R13, 0x8, PT ;  /* 0x000000080d00780c */ /* 0x004fda0003f06070 */
[----:B0-----:R-:W-:Y:S05]  /*0250*/  @!P0 BRA `(.L_x_2) ;  /* 0x0000000000d48947 */ /* 0x001fea0003800000 */
[----:B------:R-:W-:Y:S02]  /*0260*/  LOP3.LUT R15, R13, 0x7ffffff8, RZ, 0xc0, !PT ;  /* 0x7ffffff80d0f7812 */ /* 0x000fe400078ec0ff */
[----:B------:R-:W-:Y:S02]  /*0270*/  MOV R19, R10 ;  /* 0x0000000a00137202 */ /* 0x000fe40000000f00 */
[----:B------:R-:W-:Y:S02]  /*0280*/  MOV R17, R11 ;  /* 0x0000000b00117202 */ /* 0x000fe40000000f00 */
[----:B------:R-:W-:-:S07]  /*0290*/  IADD3 R14, PT, PT, -R15, RZ, RZ ;  /* 0x000000ff0f0e7210 */ /* 0x000fce0007ffe1ff */
.L_x_3:
[----:B------:R-:W0:Y:S01]  /*02a0*/  LDC.64 R6, c[0x0][0x388] ;  /* 0x0000e200ff067b82 */ /* 0x000e220000000a00 */
[----:B------:R-:W-:Y:S02]  /*02b0*/  MOV R4, UR5 ;  /* 0x0000000500047c02 */ /* 0x000fe40008000f00 */
[----:B------:R-:W-:-:S03]  /*02c0*/  MOV R5, UR6 ;  /* 0x0000000600057c02 */ /* 0x000fc60008000f00 */
[----:B------:R-:W-:-:S05]  /*02d0*/  IMAD.WIDE R4, R19, 0x4, R4 ;  /* 0x0000000413047825 */ /* 0x000fca00078e0204 */
[----:B-1----:R-:W2:Y:S01]  /*02e0*/  LDG.E R16, desc[UR10][R4.64+-0x10] ;  /* 0xfffff00a04107981 */ /* 0x002ea2000c1e1900 */
[----:B0-----:R-:W-:-:S05]  /*02f0*/  IMAD.WIDE R6, R17, 0x4, R6 ;  /* 0x0000000411067825 */ /* 0x001fca00078e0206 */
[----:B------:R-:W2:Y:S02]  /*0300*/  LDG.E R18, desc[UR10][R6.64] ;  /* 0x0000000a06127981 */ /* 0x000ea4000c1e1900 */
[----:B--2--5:R-:W-:Y:S01]  /*0310*/  FFMA R25, R16, R18, R21 ;  /* 0x0000001210197223 */ /* 0x024fe20000000015 */
[----:B------:R-:W-:-:S04]  /*0320*/  IMAD.WIDE R20, R12, 0x4, R6 ;  /* 0x000000040c147825 */ /* 0x000fc800078e0206 */
[----:B------:R0:W-:Y:S04]  /*0330*/  STG.E desc[UR10][R2.64], R25 ;  /* 0x0000001902007986 */ /* 0x0001e8000c10190a */
[----:B------:R-:W2:Y:S04]  /*0340*/  LDG.E R16, desc[UR10][R4.64+-0xc] ;  /* 0xfffff40a04107981 */ /* 0x000ea8000c1e1900 */
[----:B------:R-:W2:Y:S01]  /*0350*/  LDG.E R18, desc[UR10][R20.64] ;  /* 0x0000000a14127981 */ /* 0x000ea2000c1e1900 */
[----:B------:R-:W-:-:S04]  /*0360*/  IMAD.WIDE R22, R12, 0x4, R20 ;  /* 0x000000040c167825 */ /* 0x000fc800078e0214 */
[----:B--2---:R-:W-:-:S05]  /*0370*/  FFMA R27, R16, R18, R25 ;  /* 0x00000012101b7223 */ /* 0x004fca0000000019 */
[----:B------:R1:W-:Y:S04]  /*0380*/  STG.E desc[UR10][R2.64], R27 ;  /* 0x0000001b02007986 */ /* 0x0003e8000c10190a */
[----:B------:R-:W2:Y:S04]  /*0390*/  LDG.E R16, desc[UR10][R4.64+-0x8] ;  /* 0xfffff80a04107981 */ /* 0x000ea8000c1e1900 */
[----:B------:R-:W2:Y:S02]  /*03a0*/  LDG.E R6, desc[UR10][R22.64] ;  /* 0x0000000a16067981 */ /* 0x000ea4000c1e1900 */
[----:B--2---:R-:W-:Y:S01]  /*03b0*/  FFMA R29, R16, R6, R27 ;  /* 0x00000006101d7223 */ /* 0x004fe2000000001b */
[----:B------:R-:W-:-:S04]  /*03c0*/  IMAD.WIDE R6, R12, 0x4, R22 ;  /* 0x000000040c067825 */ /* 0x000fc800078e0216 */
[----:B------:R2:W-:Y:S04]  /*03d0*/  STG.E desc[UR10][R2.64], R29 ;  /* 0x0000001d02007986 */ /* 0x0005e8000c10190a */
[----:B------:R-:W0:Y:S04]  /*03e0*/  LDG.E R16, desc[UR10][R4.64+-0x4] ;  /* 0xfffffc0a04107981 */ /* 0x000e28000c1e1900 */
[----:B------:R-:W0:Y:S01]  /*03f0*/  LDG.E R18, desc[UR10][R6.64] ;  /* 0x0000000a06127981 */ /* 0x000e22000c1e1900 */
[----:B------:R-:W-:-:S04]  /*0400*/  IMAD.WIDE R20, R12, 0x4, R6 ;  /* 0x000000040c147825 */ /* 0x000fc800078e0206 */
[----:B0-----:R-:W-:-:S05]  /*0410*/  FFMA R25, R16, R18, R29 ;  /* 0x0000001210197223 */ /* 0x001fca000000001d */
[----:B------:R0:W-:Y:S04]  /*0420*/  STG.E desc[UR10][R2.64], R25 ;  /* 0x0000001902007986 */ /* 0x0001e8000c10190a */
[----:B------:R-:W1:Y:S04]  /*0430*/  LDG.E R16, desc[UR10][R4.64] ;  /* 0x0000000a04107981 */ /* 0x000e68000c1e1900 */
[----:B------:R-:W1:Y:S01]  /*0440*/  LDG.E R18, desc[UR10][R20.64] ;  /* 0x0000000a14127981 */ /* 0x000e62000c1e1900 */
[----:B------:R-:W-:-:S04]  /*0450*/  IMAD.WIDE R22, R12, 0x4, R20 ;  /* 0x000000040c167825 */ /* 0x000fc800078e0214 */
[----:B-1----:R-:W-:-:S05]  /*0460*/  FFMA R27, R16, R18, R25 ;  /* 0x00000012101b7223 */ /* 0x002fca0000000019 */
[----:B------:R1:W-:Y:S04]  /*0470*/  STG.E desc[UR10][R2.64], R27 ;  /* 0x0000001b02007986 */ /* 0x0003e8000c10190a */
[----:B------:R-:W2:Y:S04]  /*0480*/  LDG.E R16, desc[UR10][R4.64+0x4] ;  /* 0x0000040a04107981 */ /* 0x000ea8000c1e1900 */
[----:B------:R-:W2:Y:S01]  /*0490*/  LDG.E R18, desc[UR10][R22.64] ;  /* 0x0000000a16127981 */ /* 0x000ea2000c1e1900 */
[----:B------:R-:W-:-:S04]  /*04a0*/  IMAD.WIDE R6, R12, 0x4, R22 ;  /* 0x000000040c067825 */ /* 0x000fc800078e0216 */
[----:B--2---:R-:W-:-:S05]  /*04b0*/  FFMA R29, R16, R18, R27 ;  /* 0x00000012101d7223 */ /* 0x004fca000000001b */
[----:B------:R1:W-:Y:S04]  /*04c0*/  STG.E desc[UR10][R2.64], R29 ;  /* 0x0000001d02007986 */ /* 0x0003e8000c10190a */
[----:B------:R-:W2:Y:S04]  /*04d0*/  LDG.E R16, desc[UR10][R4.64+0x8] ;  /* 0x0000080a04107981 */ /* 0x000ea8000c1e1900 */
[----:B------:R-:W2:Y:S01]  /*04e0*/  LDG.E R18, desc[UR10][R6.64] ;  /* 0x0000000a06127981 */ /* 0x000ea2000c1e1900 */
[----:B0-----:R-:W-:-:S04]  /*04f0*/  IMAD.WIDE R24, R12, 0x4, R6 ;  /* 0x000000040c187825 */ /* 0x001fc800078e0206 */
[----:B--2---:R-:W-:-:S05]  /*0500*/  FFMA R16, R16, R18, R29 ;  /* 0x0000001210107223 */ /* 0x004fca000000001d */
[----:B------:R1:W-:Y:S04]  /*0510*/  STG.E desc[UR10][R2.64], R16 ;  /* 0x0000001002007986 */ /* 0x0003e8000c10190a */
[----:B------:R-:W2:Y:S04]  /*0520*/  LDG.E R21, desc[UR10][R4.64+0xc] ;  /* 0x00000c0a04157981 */ /* 0x000ea8000c1e1900 */
[----:B------:R-:W2:Y:S01]  /*0530*/  LDG.E R24, desc[UR10][R24.64] ;  /* 0x0000000a18187981 */ /* 0x000ea2000c1e1900 */
[----:B------:R-:W-:-:S04]  /*0540*/  IADD3 R14, PT, PT, R14, 0x8, RZ ;  /* 0x000000080e0e7810 */ /* 0x000fc80007ffe0ff */
[----:B------:R-:W-:Y:S02]  /*0550*/  ISETP.NE.AND P0, PT, R14, RZ, PT ;  /* 0x000000ff0e00720c */ /* 0x000fe40003f05270 */
[----:B------:R-:W-:Y:S02]  /*0560*/  LEA R17, R12, R17, 0x3 ;  /* 0x000000110c117211 */ /* 0x000fe400078e18ff */
[----:B------:R-:W-:Y:S01]  /*0570*/  IADD3 R19, PT, PT, R19, 0x8, RZ ;  /* 0x0000000813137810 */ /* 0x000fe20007ffe0ff */
[----:B--2---:R-:W-:-:S05]  /*0580*/  FFMA R21, R21, R24, R16 ;  /* 0x0000001815157223 */ /* 0x004fca0000000010 */
[----:B------:R1:W-:Y:S03]  /*0590*/  STG.E desc[UR10][R2.64], R21 ;  /* 0x0000001502007986 */ /* 0x0003e6000c10190a */
[----:B------:R-:W-:Y:S05]  /*05a0*/  @P0 BRA `(.L_x_3) ;  /* 0xfffffffc003c0947 */ /* 0x000fea000383ffff */
.L_x_2:
[----:B------:R-:W-:-:S13]  /*05b0*/  ISETP.NE.AND P0, PT, R9, RZ, PT ;  /* 0x000000ff0900720c */ /* 0x000fda0003f05270 */
[----:B------:R-:W-:Y:S05]  /*05c0*/  @!P0 BRA `(.L_x_4) ;  /* 0x0000000000f08947 */ /* 0x000fea0003800000 */
[----:B------:R-:W-:Y:S02]  /*05d0*/  IADD3 R4, PT, PT, R9, -0x1, RZ ;  /* 0xffffffff09047810 */ /* 0x000fe40007ffe0ff */
[----:B------:R-:W-:Y:S02]  /*05e0*/  LOP3.LUT P1, R14, R13, 0x3, RZ, 0xc0, !PT ;  /* 0x000000030d0e7812 */ /* 0x000fe4000782c0ff */
[----:B------:R-:W-:-:S13]  /*05f0*/  ISETP.GE.U32.AND P0, PT, R4, 0x3, PT ;  /* 0x000000030400780c */ /* 0x000fda0003f06070 */
[----:B------:R-:W-:Y:S05]  /*0600*/  @!P0 BRA `(.L_x_5) ;  /* 0x0000000000688947 */ /* 0x000fea0003800000 */
[----:B------:R-:W0:Y:S01]  /*0610*/  LDC.64 R4, c[0x0][0x380] ;  /* 0x0000e000ff047b82 */ /* 0x000e220000000a00 */
[----:B------:R-:W-:Y:S01]  /*0620*/  IADD3 R17, PT, PT, R10, R15, RZ ;  /* 0x0000000f0a117210 */ /* 0x000fe20007ffe0ff */
[----:B------:R-:W-:-:S06]  /*0630*/  IMAD R19, R15, R12, R11 ;  /* 0x0000000c0f137224 */ /* 0x000fcc00078e020b */
[----:B------:R-:W2:Y:S01]  /*0640*/  LDC.64 R6, c[0x0][0x388] ;  /* 0x0000e200ff067b82 */ /* 0x000ea20000000a00 */
[----:B0-----:R-:W-:-:S05]  /*0650*/  IMAD.WIDE R4, R17, 0x4, R4 ;  /* 0x0000000411047825 */ /* 0x001fca00078e0204 */
[----:B-1----:R-:W3:Y:S01]  /*0660*/  LDG.E R16, desc[UR10][R4.64] ;  /* 0x0000000a04107981 */ /* 0x002ee2000c1e1900 */
[----:B--2---:R-:W-:-:S05]  /*0670*/  IMAD.WIDE R6, R19, 0x4, R6 ;  /* 0x0000000413067825 */ /* 0x004fca00078e0206 */
[----:B------:R-:W3:Y:S02]  /*0680*/  LDG.E R17, desc[UR10][R6.64] ;  /* 0x0000000a06117981 */ /* 0x000ee4000c1e1900 */
[----:B---3-5:R-:W-:Y:S01]  /*0690*/  FFMA R21, R16, R17, R21 ;  /* 0x0000001110157223 */ /* 0x028fe20000000015 */
[----:B------:R-:W-:-:S04]  /*06a0*/  IMAD.WIDE R16, R12, 0x4, R6 ;  /* 0x000000040c107825 */ /* 0x000fc800078e0206 */
[----:B------:R0:W-:Y:S04]  /*06b0*/  STG.E desc[UR10][R2.64], R21 ;  /* 0x0000001502007986 */ /* 0x0001e8000c10190a */
[----:B------:R-:W2:Y:S04]  /*06c0*/  LDG.E R18, desc[UR10][R4.64+0x4] ;  /* 0x0000040a04127981 */ /* 0x000ea8000c1e1900 */
[----:B------:R-:W2:Y:S02]  /*06d0*/  LDG.E R19, desc[UR10][R16.64] ;  /* 0x0000000a10137981 */ /* 0x000ea4000c1e1900 */
[----:B--2---:R-:W-:Y:S01]  /*06e0*/  FFMA R23, R18, R19, R21 ;  /* 0x0000001312177223 */ /* 0x004fe20000000015 */
[----:B------:R-:W-:-:S04]  /*06f0*/  IMAD.WIDE R18, R12, 0x4, R16 ;  /* 0x000000040c127825 */ /* 0x000fc800078e0210 */
[----:B------:R2:W-:Y:S04]  /*0700*/  STG.E desc[UR10][R2.64], R23 ;  /* 0x0000001702007986 */ /* 0x0005e8000c10190a */
[----:B------:R-:W3:Y:S04]  /*0710*/  LDG.E R20, desc[UR10][R4.64+0x8] ;  /* 0x0000080a04147981 */ /* 0x000ee8000c1e1900 */
[----:B------:R-:W3:Y:S01]  /*0720*/  LDG.E R22, desc[UR10][R18.64] ;  /* 0x0000000a12167981 */ /* 0x000ee2000c1e1900 */
[----:B------:R-:W-:-:S04]  /*0730*/  IMAD.WIDE R6, R12, 0x4, R18 ;  /* 0x000000040c067825 */ /* 0x000fc800078e0212 */
[----:B---3--:R-:W-:-:S05]  /*0740*/  FFMA R25, R20, R22, R23 ;  /* 0x0000001614197223 */ /* 0x008fca0000000017 */
[----:B------:R2:W-:Y:S04]  /*0750*/  STG.E desc[UR10][R2.64], R25 ;  /* 0x0000001902007986 */ /* 0x0005e8000c10190a */
[----:B------:R-:W0:Y:S04]  /*0760*/  LDG.E R20, desc[UR10][R4.64+0xc] ;  /* 0x00000c0a04147981 */ /* 0x000e28000c1e1900 */
[----:B------:R-:W0:Y:S01]  /*0770*/  LDG.E R6, desc[UR10][R6.64] ;  /* 0x0000000a06067981 */ /* 0x000e22000c1e1900 */
[----:B------:R-:W-:Y:S01]  /*0780*/  IADD3 R15, PT, PT, R15, 0x4, RZ ;  /* 0x000000040f0f7810 */ /* 0x000fe20007ffe0ff */
[----:B0-----:R-:W-:-:S05]  /*0790*/  FFMA R21, R20, R6, R25 ;  /* 0x0000000614157223 */ /* 0x001fca0000000019 */
[----:B------:R2:W-:Y:S02]  /*07a0*/  STG.E desc[UR10][R2.64], R21 ;  /* 0x0000001502007986 */ /* 0x0005e4000c10190a */
.L_x_5:
[----:B------:R-:W-:Y:S05]  /*07b0*/  @!P1 BRA `(.L_x_4) ;  /* 0x0000000000749947 */ /* 0x000fea0003800000 */
[----:B------:R-:W0:Y:S01]  /*07c0*/  LDC.64 R4, c[0x0][0x380] ;  /* 0x0000e000ff047b82 */ /* 0x000e220000000a00 */
[----:B------:R-:W-:-:S07]  /*07d0*/  ISETP.NE.AND P0, PT, R14, 0x1, PT ;  /* 0x000000010e00780c */ /* 0x000fce0003f05270 */
[----:B------:R-:W3:Y:S06]  /*07e0*/  LDC.64 R6, c[0x0][0x388] ;  /* 0x0000e200ff067b82 */ /* 0x000eec0000000a00 */
[----:B------:R-:W-:Y:S01]  /*07f0*/  @P0 IADD3 R17, PT, PT, R10, R15, RZ ;  /* 0x0000000f0a110210 */ /* 0x000fe20007ffe0ff */
[----:B------:R-:W-:-:S04]  /*0800*/  @P0 IMAD R19, R15, R12, R11 ;  /* 0x0000000c0f130224 */ /* 0x000fc800078e020b */
[----:B0-----:R-:W-:-:S05]  /*0810*/  @P0 IMAD.WIDE R4, R17, 0x4, R4 ;  /* 0x0000000411040825 */ /* 0x001fca00078e0204 */
[----:B------:R-:W4:Y:S01]  /*0820*/  @P0 LDG.E R14, desc[UR10][R4.64] ;  /* 0x0000000a040e0981 */ /* 0x000f22000c1e1900 */
[----:B---3--:R-:W-:Y:S02]  /*0830*/  @P0 IMAD.WIDE R6, R19, 0x4, R6 ;  /* 0x0000000413060825 */ /* 0x008fe400078e0206 */
[----:B------:R-:W0:Y:S03]  /*0840*/  LDC.64 R18, c[0x0][0x380] ;  /* 0x0000e000ff127b82 */ /* 0x000e260000000a00 */
[----:B-1----:R-:W4:Y:S01]  /*0850*/  @P0 LDG.E R16, desc[UR10][R6.64] ;  /* 0x0000000a06100981 */ /* 0x002f22000c1e1900 */
[----:B--2---:R-:W-:Y:S01]  /*0860*/  @P0 IMAD.WIDE R22, R12, 0x4, R6 ;  /* 0x000000040c160825 */ /* 0x004fe200078e0206 */
[----:B------:R-:W-:-:S04]  /*0870*/  LOP3.LUT R13, R13, 0x1, RZ, 0xc0, !PT ;  /* 0x000000010d0d7812 */ /* 0x000fc800078ec0ff */
[----:B------:R-:W-:Y:S01]  /*0880*/  ISETP.NE.U32.AND P1, PT, R13, 0x1, PT ;  /* 0x000000010d00780c */ /* 0x000fe20003f25070 */
[----:B----45:R-:W-:Y:S02]  /*0890*/  @P0 FFMA R25, R14, R16, R21 ;  /* 0x000000100e190223 */ /* 0x030fe40000000015 */
[----:B------:R-:W1:Y:S03]  /*08a0*/  LDC.64 R16, c[0x0][0x388] ;  /* 0x0000e200ff107b82 */ /* 0x000e660000000a00 */
[----:B------:R3:W-:Y:S04]  /*08b0*/  @P0 STG.E desc[UR10][R2.64], R25 ;  /* 0x0000001902000986 */ /* 0x0007e8000c10190a */
[----:B------:R-:W2:Y:S04]  /*08c0*/  @P0 LDG.E R14, desc[UR10][R4.64+0x4] ;  /* 0x0000040a040e0981 */ /* 0x000ea8000c1e1900 */
[----:B------:R-:W2:Y:S01]  /*08d0*/  @P0 LDG.E R22, desc[UR10][R22.64] ;  /* 0x0000000a16160981 */ /* 0x000ea2000c1e1900 */
[----:B------:R-:W-:-:S04]  /*08e0*/  @P0 IADD3 R15, PT, PT, R15, 0x2, RZ ;  /* 0x000000020f0f0810 */ /* 0x000fc80007ffe0ff */
[----:B------:R-:W-:Y:S01]  /*08f0*/  @!P1 IADD3 R7, PT, PT, R10, R15, RZ ;  /* 0x0000000f0a079210 */ /* 0x000fe20007ffe0ff */
[----:B------:R-:W-:-:S04]  /*0900*/  @!P1 IMAD R15, R15, R12, R11 ;  /* 0x0000000c0f0f9224 */ /* 0x000fc800078e020b */
[----:B0-----:R-:W-:-:S04]  /*0910*/  @!P1 IMAD.WIDE R18, R7, 0x4, R18 ;  /* 0x0000000407129825 */ /* 0x001fc800078e0212 */
[----:B-1----:R-:W-:-:S04]  /*0920*/  @!P1 IMAD.WIDE R16, R15, 0x4, R16 ;  /* 0x000000040f109825 */ /* 0x002fc800078e0210 */
[----:B--2---:R-:W-:-:S05]  /*0930*/  @P0 FFMA R21, R14, R22, R25 ;  /* 0x000000160e150223 */ /* 0x004fca0000000019 */
[----:B------:R3:W-:Y:S04]  /*0940*/  @P0 STG.E desc[UR10][R2.64], R21 ;  /* 0x0000001502000986 */ /* 0x0007e8000c10190a */
[----:B------:R-:W2:Y:S04]  /*0950*/  @!P1 LDG.E R18, desc[UR10][R18.64] ;  /* 0x0000000a12129981 */ /* 0x000ea8000c1e1900 */
[----:B------:R-:W2:Y:S02]  /*0960*/  @!P1 LDG.E R16, desc[UR10][R16.64] ;  /* 0x0000000a10109981 */ /* 0x000ea4000c1e1900 */
[----:B--2---:R-:W-:-:S05]  /*0970*/  @!P1 FFMA R5, R18, R16, R21 ;  /* 0x0000001012059223 */ /* 0x004fca0000000015 */
[----:B------:R3:W-:Y:S02]  /*0980*/  @!P1 STG.E desc[UR10][R2.64], R5 ;  /* 0x0000000502009986 */ /* 0x0007e4000c10190a */
.L_x_4:
[----:B------:R-:W-:-:S04]  /*0990*/  IADD3 R11, PT, PT, R11, UR4, RZ ;  /* 0x000000040b0b7c10 */ /* 0x000fc8000fffe0ff */
[----:B------:R-:W-:-:S13]  /*09a0*/  ISETP.GE.AND P0, PT, R11, R12, PT ;  /* 0x0000000c0b00720c */ /* 0x000fda0003f06270 */
[----:B------:R-:W-:Y:S05]  /*09b0*/  @!P0 BRA `(.L_x_6) ;  /* 0xfffffff800048947 */ /* 0x000fea000383ffff */
.L_x_1:
[----:B------:R-:W-:Y:S05]  /*09c0*/  BSYNC.RECONVERGENT B0 ;  /* 0x0000000000007941 */ /* 0x000fea0003800200 */
.L_x_0:
[----:B------:R-:W0:Y:S01]  /*09d0*/  LDCU UR7, c[0x0][0x374] ;  /* 0x00006e80ff0777ac */ /* 0x000e220008000800 */
[----:B-123--:R-:W0:Y:S01]  /*09e0*/  LDC R3, c[0x0][0x364] ;  /* 0x0000d900ff037b82 */ /* 0x00ee220000000800 */
[----:B------:R-:W1:Y:S01]  /*09f0*/  LDCU UR8, c[0x0][0x398] ;  /* 0x00007300ff0877ac */ /* 0x000e620008000800 */
[----:B0-----:R-:W-:-:S05]  /*0a00*/  IMAD R8, R3, UR7, R8 ;  /* 0x0000000703087c24 */ /* 0x001fca000f8e0208 */
[----:B-1----:R-:W-:-:S13]  /*0a10*/  ISETP.GE.AND P0, PT, R8, UR8, PT ;  /* 0x0000000808007c0c */ /* 0x002fda000bf06270 */
[----:B------:R-:W-:Y:S05]  /*0a20*/  @!P0 BRA `(.L_x_7) ;  /* 0xfffffff400cc8947 */ /* 0x000fea000383ffff */
[----:B------:R-:W-:Y:S05]  /*0a30*/  EXIT ;  /* 0x000000000000794d */ /* 0x000fea0003800000 */
.L_x_8:
[----:B------:R-:W-:-:S00]  /*0a40*/  BRA `(.L_x_8) ;  /* 0xfffffffc00fc7947 */ /* 0x000fc0000383ffff */
[----:B------:R-:W-:-:S00]  /*0a50*/  NOP ;  /* 0x0000000000007918 */ /* 0x000fc00000000000 */
        /* <DEDUP_REMOVED lines=10> */
.L_x_14:


//--------------------- .text._Z4initPfif         --------------------------
	.section	.text._Z4initPfif,"ax",@progbits
	.align	128
        .global         _Z4initPfif
        .type           _Z4initPfif,@function
        .size           _Z4initPfif,(.L_x_15 - _Z4initPfif)
        .other          _Z4initPfif,@"STO_CUDA_ENTRY STV_DEFAULT"
_Z4initPfif:
.text._Z4initPfif:
[----:B------:R-:W-:Y:S01]  /*0000*/  LDC R1, c[0x0][0x37c] ;  /* 0x0000df00ff017b82 */ /* 0x000fe20000000800 */
[----:B------:R-:W0:Y:S07]  /*0010*/  S2R R3, SR_TID.X ;  /* 0x0000000000037919 */ /* 0x000e2e0000002100 */
[----:B------:R-:W0:Y:S01]  /*0020*/  S2UR UR4, SR_CTAID.X ;  /* 0x00000000000479c3 */ /* 0x000e220000002500 */
[----:B------:R-:W1:Y:S07]  /*0030*/  LDCU UR6, c[0x0][0x388] ;  /* 0x00007100ff0677ac */ /* 0x000e6e0008000800 */
[----:B------:R-:W0:Y:S01]  /*0040*/  LDC R0, c[0x0][0x360] ;  /* 0x0000d800ff007b82 */ /* 0x000e220000000800 */
[----:B------:R-:W2:Y:S01]  /*0050*/  LDCU UR5, c[0x0][0x370] ;  /* 0x00006e00ff0577ac */ /* 0x000ea20008000800 */
[----:B0-----:R-:W-:-:S02]  /*0060*/  IMAD R3, R0, UR4, R3 ;  /* 0x0000000400037c24 */ /* 0x001fc4000f8e0203 */
[----:B--2---:R-:W-:-:S03]  /*0070*/  IMAD R0, R0, UR5, RZ ;  /* 0x0000000500007c24 */ /* 0x004fc6000f8e02ff */
[----:B-1----:R-:W-:-:S13]  /*0080*/  ISETP.GE.AND P0, PT, R3, UR6, PT ;  /* 0x0000000603007c0c */ /* 0x002fda000bf06270 */
[----:B------:R-:W-:Y:S05]  /*0090*/  @P0 EXIT ;  /* 0x000000000000094d */ /* 0x000fea0003800000 */
[----:B------:R-:W0:Y:S01]  /*00a0*/  I2F.U32.RP R8, R0 ;  /* 0x0000000000087306 */ /* 0x000e220000209000 */
[C---:B------:R-:W-:Y:S01]  /*00b0*/  IADD3 R2, PT, PT, R0.reuse, R3, RZ ;  /* 0x0000000300027210 */ /* 0x040fe20007ffe0ff */
[----:B------:R-:W-:Y:S01]  /*00c0*/  IMAD.MOV R9, RZ, RZ, -R0 ;  /* 0x000000ffff097224 */ /* 0x000fe200078e0a00 */
[----:B------:R-:W-:Y:S01]  /*00d0*/  ISETP.NE.U32.AND P2, PT, R0, RZ, PT ;  /* 0x000000ff0000720c */ /* 0x000fe20003f45070 */
[----:B------:R-:W1:Y:S01]  /*00e0*/  LDCU.64 UR4, c[0x0][0x358] ;  /* 0x00006b00ff0477ac */ /* 0x000e620008000a00 */
[C---:B------:R-:W-:Y:S01]  /*00f0*/  ISETP.GE.AND P0, PT, R2.reuse, UR6, PT ;  /* 0x0000000602007c0c */ /* 0x040fe2000bf06270 */
[----:B------:R-:W-:Y:S01]  /*0100*/  BSSY.RECONVERGENT B0, `(.L_x_9) ;  /* 0x0000023000007945 */ /* 0x000fe20003800200 */
[----:B------:R-:W-:Y:S02]  /*0110*/  VIMNMX R7, PT, PT, R2, UR6, !PT ;  /* 0x0000000602077c48 */ /* 0x000fe4000ffe0100 */
[----:B------:R-:W-:-:S04]  /*0120*/  SEL R6, RZ, 0x1, P0 ;  /* 0x00000001ff067807 */ /* 0x000fc80000000000 */
[----:B------:R-:W-:Y:S01]  /*0130*/  IADD3 R7, PT, PT, R7, -R2, -R6 ;  /* 0x8000000207077210 */ /* 0x000fe20007ffe806 */
[----:B0-----:R-:W0:Y:S02]  /*0140*/  MUFU.RCP R8, R8 ;  /* 0x0000000800087308 */ /* 0x001e240000001000 */
[----:B0-----:R-:W-:-:S06]  /*0150*/  VIADD R4, R8, 0xffffffe ;  /* 0x0ffffffe08047836 */ /* 0x001fcc0000000000 */
[----:B------:R0:W2:Y:S02]  /*0160*/  F2I.FTZ.U32.TRUNC.NTZ R5, R4 ;  /* 0x0000000400057305 */ /* 0x0000a4000021f000 */
[----:B0-----:R-:W-:Y:S02]  /*0170*/  IMAD.MOV.U32 R4, RZ, RZ, RZ ;  /* 0x000000ffff047224 */ /* 0x001fe400078e00ff */
[----:B--2---:R-:W-:-:S04]  /*0180*/  IMAD R9, R9, R5, RZ ;  /* 0x0000000509097224 */ /* 0x004fc800078e02ff */
[----:B------:R-:W-:-:S06]  /*0190*/  IMAD.HI.U32 R8, R5, R9, R4 ;  /* 0x0000000905087227 */ /* 0x000fcc00078e0004 */
[----:B------:R-:W-:-:S04]  /*01a0*/  IMAD.HI.U32 R5, R8, R7, RZ ;  /* 0x0000000708057227 */ /* 0x000fc800078e00ff */
[----:B------:R-:W-:-:S04]  /*01b0*/  IMAD.MOV R2, RZ, RZ, -R5 ;  /* 0x000000ffff027224 */ /* 0x000fc800078e0a05 */
[----:B------:R-:W-:-:S05]  /*01c0*/  IMAD R7, R0, R2, R7 ;  /* 0x0000000200077224 */ /* 0x000fca00078e0207 */
[----:B------:R-:W-:-:S13]  /*01d0*/  ISETP.GE.U32.AND P0, PT, R7, R0, PT ;  /* 0x000000000700720c */ /* 0x000fda0003f06070 */
[----:B------:R-:W-:Y:S01]  /*01e0*/  @P0 IADD3 R7, PT, PT, -R0, R7, RZ ;  /* 0x0000000700070210 */ /* 0x000fe20007ffe1ff */
[----:B------:R-:W-:-:S03]  /*01f0*/  @P0 VIADD R5, R5, 0x1 ;  /* 0x0000000105050836 */ /* 0x000fc60000000000 */
[----:B------:R-:W-:-:S13]  /*0200*/  ISETP.GE.U32.AND P1, PT, R7, R0, PT ;  /* 0x000000000700720c */ /* 0x000fda0003f26070 */
[----:B------:R-:W-:Y:S02]  /*0210*/  @P1 IADD3 R5, PT, PT, R5, 0x1, RZ ;  /* 0x0000000105051810 */ /* 0x000fe40007ffe0ff */
[----:B------:R-:W-:-:S05]  /*0220*/  @!P2 LOP3.LUT R5, RZ, R0, RZ, 0x33, !PT ;  /* 0x00000000ff05a212 */ /* 0x000fca00078e33ff */
[----:B------:R-:W-:-:S05]  /*0230*/  IMAD.IADD R2, R6, 0x1, R5 ;  /* 0x0000000106027824 */ /* 0x000fca00078e0205 */
[C---:B------:R-:W-:Y:S02]  /*0240*/  LOP3.LUT R4, R2.reuse, 0x3, RZ, 0xc0, !PT ;  /* 0x0000000302047812 */ /* 0x040fe400078ec0ff */
[----:B------:R-:W-:Y:S02]  /*0250*/  ISETP.GE.U32.AND P1, PT, R2, 0x3, PT ;  /* 0x000000030200780c */ /* 0x000fe40003f26070 */
[----:B------:R-:W-:-:S13]  /*0260*/  ISETP.NE.AND P0, PT, R4, 0x3, PT ;  /* 0x000000030400780c */ /* 0x000fda0003f05270 */
[----:B-1----:R-:W-:Y:S05]  /*0270*/  @!P0 BRA `(.L_x_10) ;  /* 0x00000000002c8947 */ /* 0x002fea0003800000 */
[----:B------:R-:W0:Y:S01]  /*0280*/  LDC R9, c[0x0][0x38c] ;  /* 0x0000e300ff097b82 */ /* 0x000e220000000800 */
[----:B------:R-:W-:-:S04]  /*0290*/  IADD3 R2, PT, PT, R2, 0x1, RZ ;  /* 0x0000000102027810 */ /* 0x000fc80007ffe0ff */
[----:B------:R-:W-:-:S03]  /*02a0*/  LOP3.LUT R2, R2, 0x3, RZ, 0xc0, !PT ;  /* 0x0000000302027812 */ /* 0x000fc600078ec0ff */
[----:B------:R-:W1:Y:S02]  /*02b0*/  LDC.64 R6, c[0x0][0x380] ;  /* 0x0000e000ff067b82 */ /* 0x000e640000000a00 */
[----:B------:R-:W-:-:S07]  /*02c0*/  IMAD.MOV R2, RZ, RZ, -R2 ;  /* 0x000000ffff027224 */ /* 0x000fce00078e0a02 */
.L_x_11:
[----:B-1----:R-:W-:Y:S01]  /*02d0*/  IMAD.WIDE R4, R3, 0x4, R6 ;  /* 0x0000000403047825 */ /* 0x002fe200078e0206 */
[----:B------:R-:W-:-:S03]  /*02e0*/  IADD3 R2, PT, PT, R2, 0x1, RZ ;  /* 0x0000000102027810 */ /* 0x000fc60007ffe0ff */
[----:B------:R-:W-:Y:S01]  /*02f0*/  IMAD.IADD R3, R0, 0x1, R3 ;  /* 0x0000000100037824 */ /* 0x000fe200078e0203 */
[----:B0-----:R2:W-:Y:S01]  /*0300*/  STG.E desc[UR4][R4.64], R9 ;  /* 0x0000000904007986 */ /* 0x0015e2000c101904 */
[----:B------:R-:W-:-:S13]  /*0310*/  ISETP.NE.AND P0, PT, R2, RZ, PT ;  /* 0x000000ff0200720c */ /* 0x000fda0003f05270 */
[----:B--2---:R-:W-:Y:S05]  /*0320*/  @P0 BRA `(.L_x_11) ;  /* 0xfffffffc00e80947 */ /* 0x004fea000383ffff */
.L_x_10:
[----:B------:R-:W-:Y:S05]  /*0330*/  BSYNC.RECONVERGENT B0 ;  /* 0x0000000000007941 */ /* 0x000fea0003800200 */
.L_x_9:
[----:B------:R-:W-:Y:S05]  /*0340*/  @!P1 EXIT ;  /* 0x000000000000994d */ /* 0x000fea0003800000 */
[----:B------:R-:W0:Y:S08]  /*0350*/  LDC R15, c[0x0][0x38c] ;  /* 0x0000e300ff0f7b82 */ /* 0x000e300000000800 */
[----:B------:R-:W1:Y:S02]  /*0360*/  LDC.64 R10, c[0x0][0x380] ;  /* 0x0000e000ff0a7b82 */ /* 0x000e640000000a00 */
.L_x_12:
[----:B-12---:R-:W-:Y:S01]  /*0370*/  IMAD.WIDE R12, R3, 0x4, R10 ;  /* 0x00000004030c7825 */ /* 0x006fe200078e020a */
[----:B------:R-:W-:-:S04]  /*0380*/  LEA R3, R0, R3, 0x2 ;  /* 0x0000000300037211 */ /* 0x000fc800078e10ff */
[----:B0-----:R2:W-:Y:S01]  /*0390*/  STG.E desc[UR4][R12.64], R15 ;  /* 0x0000000f0c007986 */ /* 0x0015e2000c101904 */
[----:B------:R-:W-:Y:S01]  /*03a0*/  IMAD.WIDE R4, R0, 0x4, R12 ;  /* 0x0000000400047825 */ /* 0x000fe200078e020c */
[----:B------:R-:W-:-:S04]  /*03b0*/  ISETP.GE.AND P0, PT, R3, UR6, PT ;  /* 0x0000000603007c0c */ /* 0x000fc8000bf06270 */
[----:B------:R2:W-:Y:S01]  /*03c0*/  STG.E desc[UR4][R4.64], R15 ;  /* 0x0000000f04007986 */ /* 0x0005e2000c101904 */
[----:B------:R-:W-:-:S05]  /*03d0*/  IMAD.WIDE R6, R0, 0x4, R4 ;  /* 0x0000000400067825 */ /* 0x000fca00078e0204 */
[----:B------:R2:W-:Y:S01]  /*03e0*/  STG.E desc[UR4][R6.64], R15 ;  /* 0x0000000f06007986 */ /* 0x0005e2000c101904 */
[----:B------:R-:W-:-:S05]  /*03f0*/  IMAD.WIDE R8, R0, 0x4, R6 ;  /* 0x0000000400087825 */ /* 0x000fca00078e0206 */
[----:B------:R2:W-:Y:S01]  /*0400*/  STG.E desc[UR4][R8.64], R15 ;  /* 0x0000000f08007986 */ /* 0x0005e2000c101904 */
[----:B------:R-:W-:Y:S05]  /*0410*/  @!P0 BRA `(.L_x_12) ;  /* 0xfffffffc00d48947 */ /* 0x000fea000383ffff */
[----:B------:R-:W-:Y:S05]  /*0420*/  EXIT ;  /* 0x000000000000794d */ /* 0x000fea0003800000 */
.L_x_13:
        /* <DEDUP_REMOVED lines=13> */
.L_x_15:


//--------------------- .nv.shared.reserved.0     --------------------------
	.section	.nv.shared.reserved.0,"aw",@nobits
	.weak		__nv_reservedSMEM_offset_0_alias
	.size		__nv_reservedSMEM_offset_0_alias, 0, 64
	.other		__nv_reservedSMEM_offset_0_alias,@"STO_CUDA_RESERVED_SHARED STV_DEFAULT"
__nv_reservedSMEM_offset_0_alias:
	.zero		0
	.zero		64


//--------------------- .nv.constant0._Z6kernelPfS_S_iii --------------------------
	.section	.nv.constant0._Z6kernelPfS_S_iii,"a",@progbits
	.sectionflags	@""
	.align	4
.nv.constant0._Z6kernelPfS_S_iii:
	.zero		932


//--------------------- .nv.constant0._Z4initPfif --------------------------
	.section	.nv.constant0._Z4initPfif,"a",@progbits
	.sectionflags	@""
	.align	4
.nv.constant0._Z4initPfif:
	.zero		912


//--------------------- SYMBOLS --------------------------

	.type		.nv.reservedSmem.offset0,@object
	.size		.nv.reservedSmem.offset0,0x4
